//
// Generated by NVIDIA NVVM Compiler
//
// Compiler Build ID: CL-36424714
// Cuda compilation tools, release 13.0, V13.0.88
// Based on NVVM 20.0.0
//

.version 9.0
.target sm_100
.address_size 64

	// .globl	_Z9test_ProgPii

.visible .entry _Z9test_ProgPii(
	.param .u64 .ptr .align 1 _Z9test_ProgPii_param_0,
	.param .u32 _Z9test_ProgPii_param_1
)
{
	.reg .pred 	%p<4>;
	.reg .b32 	%r<11>;
	.reg .b64 	%rd<7>;

	ld.param.u64 	%rd3, [_Z9test_ProgPii_param_0];
	ld.param.u32 	%r10, [_Z9test_ProgPii_param_1];
	mov.u32 	%r5, %tid.x;
	mov.u32 	%r6, %ctaid.x;
	mov.u32 	%r7, %ntid.x;
	mad.lo.s32 	%r1, %r7, %r6, %r5;
	setp.lt.s32 	%p1, %r10, 2;
	@%p1 bra 	$L__BB0_5;
	cvta.to.global.u64 	%rd4, %rd3;
	mul.wide.s32 	%rd5, %r1, 4;
	add.s64 	%rd1, %rd4, %rd5;
$L__BB0_2:
	shr.u32 	%r3, %r10, 1;
	setp.ge.s32 	%p2, %r1, %r3;
	shl.b32 	%r8, %r3, 2;
	cvt.u64.u32 	%rd6, %r8;
	add.s64 	%rd2, %rd1, %rd6;
	@%p2 bra 	$L__BB0_4;
	ld.global.u32 	%r9, [%rd2];
	st.global.u32 	[%rd1], %r9;
$L__BB0_4:
	setp.gt.u32 	%p3, %r10, 3;
	mov.u32 	%r10, %r3;
	@%p3 bra 	$L__BB0_2;
$L__BB0_5:
	ret;

}


// ===== COMPILED SASS (sm_100) =====

	.target	sm_100

	.elftype	@"ET_EXEC"


//--------------------- .note.nv.tkinfo           --------------------------
	.section	.note.nv.tkinfo,"",@"SHT_NOTE"
	.sectionflags	@"SHF_NOTE_NV_TKINFO"
	.tkinfo
        /*0018*/ 	.word	0x00000002
        /*0030*/ 	.string	""
        /*0030*/ 	.string	"ptxas"
        /*0030*/ 	.string	"Cuda compilation tools, release 13.0, V13.0.88"
        /*0030*/ 	.string	"Build cuda_13.0.r13.0/compiler.36424714_0"
        /*0030*/ 	.string	"-arch sm_100 -m 64 "



//--------------------- .note.nv.cuinfo           --------------------------
	.section	.note.nv.cuinfo,"",@"SHT_NOTE"
	.sectionflags	@"SHF_NOTE_NV_CUINFO"
        /*0018*/ 	.short	0x0002
        /*001a*/ 	.short	0x0064
        /*001c*/ 	.short	0x0082
	.zero		2


//--------------------- .nv.info                  --------------------------
	.section	.nv.info,"",@"SHT_CUDA_INFO"
	.align	4


	//----- nvinfo : EIATTR_REGCOUNT
	.align		4
        /*0000*/ 	.byte	0x04, 0x2f
        /*0002*/ 	.short	(.L_1 - .L_0)
	.align		4
.L_0:
        /*0004*/ 	.word	index@(_Z9test_ProgPii)
        /*0008*/ 	.word	0x0000000a


	//----- nvinfo : EIATTR_FRAME_SIZE
	.align		4
.L_1:
        /*000c*/ 	.byte	0x04, 0x11
        /*000e*/ 	.short	(.L_3 - .L_2)
	.align		4
.L_2:
        /*0010*/ 	.word	index@(_Z9test_ProgPii)
        /*0014*/ 	.word	0x00000000


	//----- nvinfo : EIATTR_MIN_STACK_SIZE
	.align		4
.L_3:
        /*0018*/ 	.byte	0x04, 0x12
        /*001a*/ 	.short	(.L_5 - .L_4)
	.align		4
.L_4:
        /*001c*/ 	.word	index@(_Z9test_ProgPii)
        /*0020*/ 	.word	0x00000000
.L_5:


//--------------------- .nv.compat                --------------------------
	.section	.nv.compat,"",@"SHT_CUDA_COMPAT_INFO"
	.align	4
        /*0000*/ 	.byte	0x02, 0x09, 0x00, 0x00, 0x02, 0x02, 0x01, 0x00, 0x02, 0x05, 0x05, 0x00, 0x03, 0x07, 0x01, 0x01
        /*0010*/ 	.byte	0x02, 0x03, 0x00, 0x00, 0x02, 0x06, 0x01, 0x00, 0x04, 0x0b, 0x08, 0x00, 0x09, 0x00, 0x00, 0x00
        /*0020*/ 	.byte	0x00, 0x00, 0x00, 0x00


//--------------------- .nv.info._Z9test_ProgPii  --------------------------
	.section	.nv.info._Z9test_ProgPii,"",@"SHT_CUDA_INFO"
	.sectionflags	@""
	.align	4


	//----- nvinfo : EIATTR_CUDA_API_VERSION
	.align		4
        /*0000*/ 	.byte	0x04, 0x37
        /*0002*/ 	.short	(.L_7 - .L_6)
.L_6:
        /*0004*/ 	.word	0x00000082


	//----- nvinfo : EIATTR_KPARAM_INFO
	.align		4
.L_7:
        /*0008*/ 	.byte	0x04, 0x17
        /*000a*/ 	.short	(.L_9 - .L_8)
.L_8:
        /*000c*/ 	.word	0x00000000
        /*0010*/ 	.short	0x0001
        /*0012*/ 	.short	0x0008
        /*0014*/ 	.byte	0x00, 0xf0, 0x11, 0x00


	//----- nvinfo : EIATTR_KPARAM_INFO
	.align		4
.L_9:
        /*0018*/ 	.byte	0x04, 0x17
        /*001a*/ 	.short	(.L_11 - .L_10)
.L_10:
        /*001c*/ 	.word	0x00000000
        /*0020*/ 	.short	0x0000
        /*0022*/ 	.short	0x0000
        /*0024*/ 	.byte	0x00, 0xf5, 0x21, 0x00


	//----- nvinfo : EIATTR_SPARSE_MMA_MASK
	.align		4
.L_11:
        /*0028*/ 	.byte	0x03, 0x50
        /*002a*/ 	.short	0x0000


	//----- nvinfo : EIATTR_MAXREG_COUNT
	.align		4
        /*002c*/ 	.byte	0x03, 0x1b
        /*002e*/ 	.short	0x00ff


	//----- nvinfo : EIATTR_MERCURY_ISA_VERSION
	.align		4
        /*0030*/ 	.byte	0x03, 0x5f
        /*0032*/ 	.short	0x0101


	//----- nvinfo : EIATTR_VRC_CTA_INIT_COUNT
	.align		4
        /*0034*/ 	.byte	0x02, 0x4a
	.zero		1
	.zero		1


	//----- nvinfo : EIATTR_EXIT_INSTR_OFFSETS
	.align		4
        /*0038*/ 	.byte	0x04, 0x1c
        /*003a*/ 	.short	(.L_13 - .L_12)


	//   ....[0]....
.L_12:
        /*003c*/ 	.word	0x00000060


	//   ....[1]....
        /*0040*/ 	.word	0x00000190


	//----- nvinfo : EIATTR_CRS_STACK_SIZE
	.align		4
.L_13:
        /*0044*/ 	.byte	0x04, 0x1e
        /*0046*/ 	.short	(.L_15 - .L_14)
.L_14:
        /*0048*/ 	.word	0x00000000


	//----- nvinfo : EIATTR_CBANK_PARAM_SIZE
	.align		4
.L_15:
        /*004c*/ 	.byte	0x03, 0x19
        /*004e*/ 	.short	0x000c


	//----- nvinfo : EIATTR_PARAM_CBANK
	.align		4
        /*0050*/ 	.byte	0x04, 0x0a
        /*0052*/ 	.short	(.L_17 - .L_16)
	.align		4
.L_16:
        /*0054*/ 	.word	index@(.nv.constant0._Z9test_ProgPii)
        /*0058*/ 	.short	0x0380
        /*005a*/ 	.short	0x000c


	//----- nvinfo : EIATTR_SW_WAR
	.align		4
.L_17:
        /*005c*/ 	.byte	0x04, 0x36
        /*005e*/ 	.short	(.L_19 - .L_18)
.L_18:
        /*0060*/ 	.word	0x00000008
.L_19:


//--------------------- .nv.callgraph             --------------------------
	.section	.nv.callgraph,"",@"SHT_CUDA_CALLGRAPH"
	.align	4
	.sectionentsize	8
	.align		4
        /*0000*/ 	.word	0x00000000
	.align		4
        /*0004*/ 	.word	0xffffffff
	.align		4
        /*0008*/ 	.word	0x00000000
	.align		4
        /*000c*/ 	.word	0xfffffffe
	.align		4
        /*0010*/ 	.word	0x00000000
	.align		4
        /*0014*/ 	.word	0xfffffffd
	.align		4
        /*0018*/ 	.word	0x00000000
	.align		4
        /*001c*/ 	.word	0xfffffffc


//--------------------- .text._Z9test_ProgPii     --------------------------
	.section	.text._Z9test_ProgPii,"ax",@progbits
	.align	128
        .global         _Z9test_ProgPii
        .type           _Z9test_ProgPii,@function
        .size           _Z9test_ProgPii,(.L_x_4 - _Z9test_ProgPii)
        .other          _Z9test_ProgPii,@"STO_CUDA_ENTRY STV_DEFAULT"
_Z9test_ProgPii:
.text._Z9test_ProgPii:
[----:B------:R-:W-:Y:S08]  /*0000*/  LDC R1, c[0x0][0x37c] ;  /* 0x0000df00ff017b82 */ /* 0x000ff00000000800 */
[----:B------:R-:W0:Y:S01]  /*0010*/  LDC R0, c[0x0][0x388] ;  /* 0x0000e200ff007b82 */ /* 0x000e220000000800 */
[----:B------:R-:W1:Y:S07]  /*0020*/  S2R R7, SR_TID.X ;  /* 0x0000000000077919 */ /* 0x000e6e0000002100 */
[----:B------:R-:W2:Y:S01]  /*0030*/  S2UR UR4, SR_CTAID.X ;  /* 0x00000000000479c3 */ /* 0x000ea20000002500 */
[----:B0-----:R-:W-:-:S07]  /*0040*/  ISETP.GE.AND P0, PT, R0, 0x2, PT ;  /* 0x000000020000780c */ /* 0x001fce0003f06270 */
[----:B------:R-:W0:Y:S06]  /*0050*/  LDC R0, c[0x0][0x360] ;  /* 0x0000d800ff007b82 */ /* 0x000e2c0000000800 */
[----:B-12---:R-:W-:Y:S05]  /*0060*/  @!P0 EXIT ;  /* 0x000000000000894d */ /* 0x006fea0003800000 */
[----:B------:R-:W1:Y:S01]  /*0070*/  LDC.64 R2, c[0x0][0x380] ;  /* 0x0000e000ff027b82 */ /* 0x000e620000000a00 */
[----:B------:R-:W2:Y:S01]  /*0080*/  LDCU UR5, c[0x0][0x388] ;  /* 0x00007100ff0577ac */ /* 0x000ea20008000800 */
[----:B0-----:R-:W-:Y:S01]  /*0090*/  IMAD R7, R0, UR4, R7 ;  /* 0x0000000400077c24 */ /* 0x001fe2000f8e0207 */
[----:B------:R-:W0:Y:S01]  /*00a0*/  LDCU.64 UR6, c[0x0][0x358] ;  /* 0x00006b00ff0677ac */ /* 0x000e220008000a00 */
[----:B--2---:R-:W-:Y:S02]  /*00b0*/  IMAD.U32 R0, RZ, RZ, UR5 ;  /* 0x00000005ff007e24 */ /* 0x004fe4000f8e00ff */
[----:B01----:R-:W-:-:S07]  /*00c0*/  IMAD.WIDE R2, R7, 0x4, R2 ;  /* 0x0000000407027825 */ /* 0x003fce00078e0202 */
.L_x_2:
[----:B------:R-:W-:Y:S01]  /*00d0*/  SHF.R.U32.HI R6, RZ, 0x1, R0 ;  /* 0x00000001ff067819 */ /* 0x000fe20000011600 */
[----:B------:R-:W-:Y:S01]  /*00e0*/  BSSY.RECONVERGENT B0, `(.L_x_0) ;  /* 0x0000008000007945 */ /* 0x000fe20003800200 */
[----:B------:R-:W-:Y:S02]  /*00f0*/  ISETP.GT.U32.AND P1, PT, R0, 0x3, PT ;  /* 0x000000030000780c */ /* 0x000fe40003f24070 */
[----:B------:R-:W-:Y:S02]  /*0100*/  ISETP.GE.AND P0, PT, R7, R6, PT ;  /* 0x000000060700720c */ /* 0x000fe40003f06270 */
[----:B------:R-:W-:-:S05]  /*0110*/  LEA R4, P2, R6, R2, 0x2 ;  /* 0x0000000206047211 */ /* 0x000fca00078410ff */
[----:B0-----:R-:W-:-:S06]  /*0120*/  IMAD.X R5, RZ, RZ, R3, P2 ;  /* 0x000000ffff057224 */ /* 0x001fcc00010e0603 */
[----:B------:R-:W-:Y:S05]  /*0130*/  @P0 BRA `(.L_x_1) ;  /* 0x0000000000080947 */ /* 0x000fea0003800000 */
[----:B------:R-:W2:Y:S04]  /*0140*/  LDG.E R5, desc[UR6][R4.64] ;  /* 0x0000000604057981 */ /* 0x000ea8000c1e1900 */
[----:B--2---:R0:W-:Y:S02]  /*0150*/  STG.E desc[UR6][R2.64], R5 ;  /* 0x0000000502007986 */ /* 0x0041e4000c101906 */
.L_x_1:
[----:B------:R-:W-:Y:S05]  /*0160*/  BSYNC.RECONVERGENT B0 ;  /* 0x0000000000007941 */ /* 0x000fea0003800200 */
.L_x_0:
[----:B------:R-:W-:Y:S01]  /*0170*/  IMAD.MOV.U32 R0, RZ, RZ, R6 ;  /* 0x000000ffff007224 */ /* 0x000fe200078e0006 */
[----:B------:R-:W-:Y:S06]  /*0180*/  @P1 BRA `(.L_x_2) ;  /* 0xfffffffc00d01947 */ /* 0x000fec000383ffff */
[----:B------:R-:W-:Y:S05]  /*0190*/  EXIT ;  /* 0x000000000000794d */ /* 0x000fea0003800000 */
.L_x_3:
[----:B------:R-:W-:-:S00]  /*01a0*/  BRA `(.L_x_3) ;  /* 0xfffffffc00fc7947 */ /* 0x000fc0000383ffff */
[----:B------:R-:W-:-:S00]  /*01b0*/  NOP ;  /* 0x0000000000007918 */ /* 0x000fc00000000000 */
        /* <DEDUP_REMOVED lines=12> */
.L_x_4:


//--------------------- .nv.shared.reserved.0     --------------------------
	.section	.nv.shared.reserved.0,"aw",@nobits
	.weak		__nv_reservedSMEM_offset_0_alias
	.size		__nv_reservedSMEM_offset_0_alias, 0, 64
	.other		__nv_reservedSMEM_offset_0_alias,@"STO_CUDA_RESERVED_SHARED STV_DEFAULT"
__nv_reservedSMEM_offset_0_alias:
	.zero		0
	.zero		64


//--------------------- .nv.constant0._Z9test_ProgPii --------------------------
	.section	.nv.constant0._Z9test_ProgPii,"a",@progbits
	.sectionflags	@""
	.align	4
.nv.constant0._Z9test_ProgPii:
	.zero		908


//--------------------- SYMBOLS --------------------------

	.type		.nv.reservedSmem.offset0,@object
	.size		.nv.reservedSmem.offset0,0x4
